//
// Generated by NVIDIA NVVM Compiler
//
// Compiler Build ID: CL-36424714
// Cuda compilation tools, release 13.0, V13.0.88
// Based on NVVM 20.0.0
//

.version 9.0
.target sm_100
.address_size 64

	// .globl	main_kernel0

.visible .entry main_kernel0(
	.param .u64 .ptr .align 1 main_kernel0_param_0,
	.param .u64 .ptr .align 1 main_kernel0_param_1,
	.param .u64 .ptr .align 1 main_kernel0_param_2
)
.maxntid 256
{
	.reg .pred 	%p<44>;
	.reg .b16 	%rs<218>;
	.reg .b32 	%r<100>;
	.reg .b64 	%rd<17>;

	ld.param.u64 	%rd6, [main_kernel0_param_0];
	cvta.to.global.u64 	%rd1, %rd6;
	mov.u32 	%r17, %tid.x;
	mul.lo.s32 	%r18, %r17, 3;
	mul.lo.s32 	%r1, %r17, 12;
	shr.u32 	%r2, %r18, 1;
	add.s32 	%r19, %r18, 1;
	shr.u32 	%r3, %r19, 1;
	add.s32 	%r20, %r18, 2;
	shr.u32 	%r4, %r20, 1;
	mov.b32 	%r97, 0;
$L__BB0_1:
	mov.b32 	%r98, 0;
	mov.pred 	%p43, -1;
	mov.u32 	%r99, %r98;
$L__BB0_2:
	mov.pred 	%p1, %p43;
	mul.lo.s32 	%r8, %r98, 3;
	mul.lo.s32 	%r9, %r98, 24;
	add.s32 	%r10, %r2, %r8;
	setp.gt.u32 	%p3, %r10, 3;
	@%p3 bra 	$L__BB0_4;
	mov.u32 	%r22, %ctaid.x;
	mov.u32 	%r23, %tid.z;
	mul.lo.s32 	%r24, %r23, 1536;
	mad.lo.s32 	%r25, %r22, 12288, %r24;
	mov.u32 	%r26, %tid.y;
	shl.b32 	%r27, %r26, 5;
	add.s32 	%r28, %r25, %r27;
	add.s32 	%r29, %r28, %r1;
	shl.b32 	%r30, %r97, 9;
	add.s32 	%r31, %r29, %r30;
	add.s32 	%r32, %r31, %r9;
	cvt.u64.u32 	%rd7, %r32;
	add.s64 	%rd8, %rd1, %rd7;
	ld.global.nc.u8 	%rs98, [%rd8];
	cvt.u16.u8 	%rs194, %rs98;
$L__BB0_4:
	mov.u32 	%r33, %ctaid.x;
	mov.u32 	%r34, %tid.z;
	mul.lo.s32 	%r35, %r34, 1536;
	mad.lo.s32 	%r36, %r33, 12288, %r35;
	mov.u32 	%r37, %tid.y;
	shl.b32 	%r38, %r37, 5;
	add.s32 	%r39, %r36, %r38;
	add.s32 	%r40, %r39, %r1;
	shl.b32 	%r41, %r97, 9;
	add.s32 	%r42, %r40, %r41;
	add.s32 	%r43, %r42, %r9;
	cvt.u64.u32 	%rd9, %r43;
	add.s64 	%rd2, %rd1, %rd9;
	@%p3 bra 	$L__BB0_6;
	ld.global.nc.u8 	%rs99, [%rd2+1];
	cvt.u16.u8 	%rs195, %rs99;
$L__BB0_6:
	@%p3 bra 	$L__BB0_8;
	ld.global.nc.u8 	%rs100, [%rd2+2];
	cvt.u16.u8 	%rs196, %rs100;
$L__BB0_8:
	@%p3 bra 	$L__BB0_10;
	ld.global.nc.u8 	%rs101, [%rd2+3];
	cvt.u16.u8 	%rs197, %rs101;
$L__BB0_10:
	add.s32 	%r11, %r3, %r8;
	setp.gt.u32 	%p7, %r11, 3;
	@%p7 bra 	$L__BB0_12;
	ld.global.nc.u8 	%rs102, [%rd2+4];
	cvt.u16.u8 	%rs198, %rs102;
$L__BB0_12:
	@%p7 bra 	$L__BB0_14;
	ld.global.nc.u8 	%rs103, [%rd2+5];
	cvt.u16.u8 	%rs199, %rs103;
$L__BB0_14:
	@%p7 bra 	$L__BB0_16;
	ld.global.nc.u8 	%rs104, [%rd2+6];
	cvt.u16.u8 	%rs200, %rs104;
$L__BB0_16:
	@%p7 bra 	$L__BB0_18;
	ld.global.nc.u8 	%rs105, [%rd2+7];
	cvt.u16.u8 	%rs201, %rs105;
$L__BB0_18:
	add.s32 	%r12, %r4, %r8;
	setp.gt.u32 	%p11, %r12, 3;
	@%p11 bra 	$L__BB0_20;
	ld.global.nc.u8 	%rs106, [%rd2+8];
	cvt.u16.u8 	%rs202, %rs106;
$L__BB0_20:
	@%p11 bra 	$L__BB0_22;
	ld.global.nc.u8 	%rs107, [%rd2+9];
	cvt.u16.u8 	%rs203, %rs107;
$L__BB0_22:
	@%p11 bra 	$L__BB0_24;
	ld.global.nc.u8 	%rs108, [%rd2+10];
	cvt.u16.u8 	%rs204, %rs108;
$L__BB0_24:
	@%p11 bra 	$L__BB0_26;
	ld.global.nc.u8 	%rs109, [%rd2+11];
	cvt.u16.u8 	%rs205, %rs109;
$L__BB0_26:
	ld.param.u64 	%rd15, [main_kernel0_param_1];
	add.s32 	%r13, %r9, %r1;
	cvt.u64.u32 	%rd10, %r13;
	cvta.to.global.u64 	%rd11, %rd15;
	add.s64 	%rd3, %rd11, %rd10;
	@%p3 bra 	$L__BB0_28;
	ld.global.nc.u8 	%rs110, [%rd3];
	cvt.u16.u8 	%rs206, %rs110;
$L__BB0_28:
	@%p3 bra 	$L__BB0_30;
	ld.global.nc.u8 	%rs111, [%rd3+1];
	cvt.u16.u8 	%rs207, %rs111;
$L__BB0_30:
	@%p3 bra 	$L__BB0_32;
	ld.global.nc.u8 	%rs112, [%rd3+2];
	cvt.u16.u8 	%rs208, %rs112;
$L__BB0_32:
	@%p3 bra 	$L__BB0_34;
	ld.global.nc.u8 	%rs113, [%rd3+3];
	cvt.u16.u8 	%rs209, %rs113;
$L__BB0_34:
	@%p7 bra 	$L__BB0_36;
	ld.global.nc.u8 	%rs114, [%rd3+4];
	cvt.u16.u8 	%rs210, %rs114;
$L__BB0_36:
	@%p7 bra 	$L__BB0_38;
	ld.global.nc.u8 	%rs115, [%rd3+5];
	cvt.u16.u8 	%rs211, %rs115;
$L__BB0_38:
	@%p7 bra 	$L__BB0_40;
	ld.global.nc.u8 	%rs116, [%rd3+6];
	cvt.u16.u8 	%rs212, %rs116;
$L__BB0_40:
	@%p7 bra 	$L__BB0_42;
	ld.global.nc.u8 	%rs117, [%rd3+7];
	cvt.u16.u8 	%rs213, %rs117;
$L__BB0_42:
	@%p11 bra 	$L__BB0_44;
	ld.global.nc.u8 	%rs118, [%rd3+8];
	cvt.u16.u8 	%rs214, %rs118;
$L__BB0_44:
	@%p11 bra 	$L__BB0_46;
	ld.global.nc.u8 	%rs119, [%rd3+9];
	cvt.u16.u8 	%rs215, %rs119;
$L__BB0_46:
	@%p11 bra 	$L__BB0_48;
	ld.global.nc.u8 	%rs120, [%rd3+10];
	cvt.u16.u8 	%rs216, %rs120;
$L__BB0_48:
	@%p11 bra 	$L__BB0_50;
	ld.global.nc.u8 	%rs121, [%rd3+11];
	cvt.u16.u8 	%rs217, %rs121;
$L__BB0_50:
	setp.lt.u32 	%p28, %r13, 32;
	cvt.s16.s8 	%rs122, %rs194;
	cvt.s16.s8 	%rs123, %rs206;
	mul.wide.s16 	%r45, %rs123, %rs122;
	add.s32 	%r46, %r45, %r99;
	selp.b32 	%r47, %r46, %r99, %p28;
	setp.lt.u32 	%p29, %r13, 31;
	cvt.s16.s8 	%rs124, %rs195;
	cvt.s16.s8 	%rs125, %rs207;
	mul.wide.s16 	%r48, %rs125, %rs124;
	add.s32 	%r49, %r48, %r47;
	selp.b32 	%r50, %r49, %r47, %p29;
	setp.lt.u32 	%p30, %r13, 30;
	cvt.s16.s8 	%rs126, %rs196;
	cvt.s16.s8 	%rs127, %rs208;
	mul.wide.s16 	%r51, %rs127, %rs126;
	add.s32 	%r52, %r51, %r50;
	selp.b32 	%r53, %r52, %r50, %p30;
	setp.lt.u32 	%p31, %r13, 29;
	cvt.s16.s8 	%rs128, %rs197;
	cvt.s16.s8 	%rs129, %rs209;
	mul.wide.s16 	%r54, %rs129, %rs128;
	add.s32 	%r55, %r54, %r53;
	selp.b32 	%r56, %r55, %r53, %p31;
	setp.lt.u32 	%p32, %r13, 28;
	cvt.s16.s8 	%rs130, %rs198;
	cvt.s16.s8 	%rs131, %rs210;
	mul.wide.s16 	%r57, %rs131, %rs130;
	add.s32 	%r58, %r57, %r56;
	selp.b32 	%r59, %r58, %r56, %p32;
	setp.lt.u32 	%p33, %r13, 27;
	cvt.s16.s8 	%rs132, %rs199;
	cvt.s16.s8 	%rs133, %rs211;
	mul.wide.s16 	%r60, %rs133, %rs132;
	add.s32 	%r61, %r60, %r59;
	selp.b32 	%r62, %r61, %r59, %p33;
	setp.lt.u32 	%p34, %r13, 26;
	cvt.s16.s8 	%rs134, %rs200;
	cvt.s16.s8 	%rs135, %rs212;
	mul.wide.s16 	%r63, %rs135, %rs134;
	add.s32 	%r64, %r63, %r62;
	selp.b32 	%r65, %r64, %r62, %p34;
	setp.lt.u32 	%p35, %r13, 25;
	cvt.s16.s8 	%rs136, %rs201;
	cvt.s16.s8 	%rs137, %rs213;
	mul.wide.s16 	%r66, %rs137, %rs136;
	add.s32 	%r67, %r66, %r65;
	selp.b32 	%r68, %r67, %r65, %p35;
	setp.lt.u32 	%p36, %r13, 24;
	cvt.s16.s8 	%rs138, %rs202;
	cvt.s16.s8 	%rs139, %rs214;
	mul.wide.s16 	%r69, %rs139, %rs138;
	add.s32 	%r70, %r69, %r68;
	selp.b32 	%r71, %r70, %r68, %p36;
	setp.lt.u32 	%p37, %r13, 23;
	cvt.s16.s8 	%rs140, %rs203;
	cvt.s16.s8 	%rs141, %rs215;
	mul.wide.s16 	%r72, %rs141, %rs140;
	add.s32 	%r73, %r72, %r71;
	selp.b32 	%r74, %r73, %r71, %p37;
	setp.lt.u32 	%p38, %r13, 22;
	cvt.s16.s8 	%rs142, %rs204;
	cvt.s16.s8 	%rs143, %rs216;
	mul.wide.s16 	%r75, %rs143, %rs142;
	add.s32 	%r76, %r75, %r74;
	selp.b32 	%r77, %r76, %r74, %p38;
	setp.lt.u32 	%p39, %r13, 21;
	cvt.s16.s8 	%rs144, %rs205;
	cvt.s16.s8 	%rs145, %rs217;
	mul.wide.s16 	%r78, %rs145, %rs144;
	add.s32 	%r79, %r78, %r77;
	selp.b32 	%r99, %r79, %r77, %p39;
	mov.b32 	%r98, 1;
	mov.pred 	%p43, 0;
	@%p1 bra 	$L__BB0_2;
	ld.param.u64 	%rd16, [main_kernel0_param_2];
	// begin inline asm
	activemask.b32 %r80;
	// end inline asm
	shl.b32 	%r82, %r34, 5;
	mov.u32 	%r83, %tid.y;
	shl.b32 	%r84, %r83, 1;
	add.s32 	%r85, %r82, %r84;
	mov.b32 	%r86, 3;
	shl.b32 	%r87, %r86, %r85;
	and.b32  	%r88, %r80, %r87;
	shfl.sync.down.b32	%r89|%p40, %r99, 1, 31, %r88;
	add.s32 	%r90, %r89, %r99;
	shfl.sync.idx.b32	%r91|%p41, %r90, %r85, 31, %r88;
	shl.b32 	%r92, %r97, 4;
	mad.lo.s32 	%r93, %r34, 48, %r83;
	mov.u32 	%r94, %ctaid.x;
	mad.lo.s32 	%r95, %r94, 384, %r93;
	add.s32 	%r96, %r95, %r92;
	cvta.to.global.u64 	%rd12, %rd16;
	mul.wide.u32 	%rd13, %r96, 4;
	add.s64 	%rd14, %rd12, %rd13;
	st.global.u32 	[%rd14], %r91;
	add.s32 	%r97, %r97, 1;
	setp.ne.s32 	%p42, %r97, 3;
	@%p42 bra 	$L__BB0_1;
	ret;

}


// ===== COMPILED SASS (sm_100) =====

	.target	sm_100

	.elftype	@"ET_EXEC"


//--------------------- .note.nv.tkinfo           --------------------------
	.section	.note.nv.tkinfo,"",@"SHT_NOTE"
	.sectionflags	@"SHF_NOTE_NV_TKINFO"
	.tkinfo
        /*0018*/ 	.word	0x00000002
        /*0030*/ 	.string	""
        /*0030*/ 	.string	"ptxas"
        /*0030*/ 	.string	"Cuda compilation tools, release 13.0, V13.0.88"
        /*0030*/ 	.string	"Build cuda_13.0.r13.0/compiler.36424714_0"
        /*0030*/ 	.string	"-arch sm_100 -m 64 "



//--------------------- .note.nv.cuinfo           --------------------------
	.section	.note.nv.cuinfo,"",@"SHT_NOTE"
	.sectionflags	@"SHF_NOTE_NV_CUINFO"
        /*0018*/ 	.short	0x0002
        /*001a*/ 	.short	0x0064
        /*001c*/ 	.short	0x0082
	.zero		2


//--------------------- .nv.info                  --------------------------
	.section	.nv.info,"",@"SHT_CUDA_INFO"
	.align	4


	//----- nvinfo : EIATTR_REGCOUNT
	.align		4
        /*0000*/ 	.byte	0x04, 0x2f
        /*0002*/ 	.short	(.L_1 - .L_0)
	.align		4
.L_0:
        /*0004*/ 	.word	index@(main_kernel0)
        /*0008*/ 	.word	0x00000028


	//----- nvinfo : EIATTR_FRAME_SIZE
	.align		4
.L_1:
        /*000c*/ 	.byte	0x04, 0x11
        /*000e*/ 	.short	(.L_3 - .L_2)
	.align		4
.L_2:
        /*0010*/ 	.word	index@(main_kernel0)
        /*0014*/ 	.word	0x00000000


	//----- nvinfo : EIATTR_MIN_STACK_SIZE
	.align		4
.L_3:
        /*0018*/ 	.byte	0x04, 0x12
        /*001a*/ 	.short	(.L_5 - .L_4)
	.align		4
.L_4:
        /*001c*/ 	.word	index@(main_kernel0)
        /*0020*/ 	.word	0x00000000
.L_5:


//--------------------- .nv.compat                --------------------------
	.section	.nv.compat,"",@"SHT_CUDA_COMPAT_INFO"
	.align	4
        /*0000*/ 	.byte	0x02, 0x09, 0x00, 0x00, 0x02, 0x02, 0x01, 0x00, 0x02, 0x05, 0x05, 0x00, 0x03, 0x07, 0x01, 0x01
        /*0010*/ 	.byte	0x02, 0x03, 0x00, 0x00, 0x02, 0x06, 0x01, 0x00, 0x04, 0x0b, 0x08, 0x00, 0x09, 0x00, 0x00, 0x00
        /*0020*/ 	.byte	0x00, 0x00, 0x00, 0x00


//--------------------- .nv.info.main_kernel0     --------------------------
	.section	.nv.info.main_kernel0,"",@"SHT_CUDA_INFO"
	.sectionflags	@""
	.align	4


	//----- nvinfo : EIATTR_CUDA_API_VERSION
	.align		4
        /*0000*/ 	.byte	0x04, 0x37
        /*0002*/ 	.short	(.L_7 - .L_6)
.L_6:
        /*0004*/ 	.word	0x00000082


	//----- nvinfo : EIATTR_KPARAM_INFO
	.align		4
.L_7:
        /*0008*/ 	.byte	0x04, 0x17
        /*000a*/ 	.short	(.L_9 - .L_8)
.L_8:
        /*000c*/ 	.word	0x00000000
        /*0010*/ 	.short	0x0002
        /*0012*/ 	.short	0x0010
        /*0014*/ 	.byte	0x00, 0xf5, 0x21, 0x00


	//----- nvinfo : EIATTR_KPARAM_INFO
	.align		4
.L_9:
        /*0018*/ 	.byte	0x04, 0x17
        /*001a*/ 	.short	(.L_11 - .L_10)
.L_10:
        /*001c*/ 	.word	0x00000000
        /*0020*/ 	.short	0x0001
        /*0022*/ 	.short	0x0008
        /*0024*/ 	.byte	0x00, 0xf5, 0x21, 0x00


	//----- nvinfo : EIATTR_KPARAM_INFO
	.align		4
.L_11:
        /*0028*/ 	.byte	0x04, 0x17
        /*002a*/ 	.short	(.L_13 - .L_12)
.L_12:
        /*002c*/ 	.word	0x00000000
        /*0030*/ 	.short	0x0000
        /*0032*/ 	.short	0x0000
        /*0034*/ 	.byte	0x00, 0xf5, 0x21, 0x00


	//----- nvinfo : EIATTR_SPARSE_MMA_MASK
	.align		4
.L_13:
        /*0038*/ 	.byte	0x03, 0x50
        /*003a*/ 	.short	0x0000


	//----- nvinfo : EIATTR_MAXREG_COUNT
	.align		4
        /*003c*/ 	.byte	0x03, 0x1b
        /*003e*/ 	.short	0x00ff


	//----- nvinfo : EIATTR_MERCURY_ISA_VERSION
	.align		4
        /*0040*/ 	.byte	0x03, 0x5f
        /*0042*/ 	.short	0x0101


	//----- nvinfo : EIATTR_COOP_GROUP_MASK_REGIDS
	.align		4
        /*0044*/ 	.byte	0x04, 0x29
        /*0046*/ 	.short	(.L_15 - .L_14)


	//   ....[0]....
.L_14:
        /*0048*/ 	.word	0x05000023


	//   ....[1]....
        /*004c*/ 	.word	0x05000023


	//----- nvinfo : EIATTR_COOP_GROUP_INSTR_OFFSETS
	.align		4
.L_15:
        /*0050*/ 	.byte	0x04, 0x28
        /*0052*/ 	.short	(.L_17 - .L_16)


	//   ....[0]....
.L_16:
        /*0054*/ 	.word	0x000007e0


	//   ....[1]....
        /*0058*/ 	.word	0x00000830


	//----- nvinfo : EIATTR_VRC_CTA_INIT_COUNT
	.align		4
.L_17:
        /*005c*/ 	.byte	0x02, 0x4a
	.zero		1
	.zero		1


	//----- nvinfo : EIATTR_EXIT_INSTR_OFFSETS
	.align		4
        /*0060*/ 	.byte	0x04, 0x1c
        /*0062*/ 	.short	(.L_19 - .L_18)


	//   ....[0]....
.L_18:
        /*0064*/ 	.word	0x00000870


	//----- nvinfo : EIATTR_MAX_THREADS
	.align		4
.L_19:
        /*0068*/ 	.byte	0x04, 0x05
        /*006a*/ 	.short	(.L_21 - .L_20)
.L_20:
        /*006c*/ 	.word	0x00000100
        /*0070*/ 	.word	0x00000001
        /*0074*/ 	.word	0x00000001


	//----- nvinfo : EIATTR_CRS_STACK_SIZE
	.align		4
.L_21:
        /*0078*/ 	.byte	0x04, 0x1e
        /*007a*/ 	.short	(.L_23 - .L_22)
.L_22:
        /*007c*/ 	.word	0x00000000


	//----- nvinfo : EIATTR_CBANK_PARAM_SIZE
	.align		4
.L_23:
        /*0080*/ 	.byte	0x03, 0x19
        /*0082*/ 	.short	0x0018


	//----- nvinfo : EIATTR_PARAM_CBANK
	.align		4
        /*0084*/ 	.byte	0x04, 0x0a
        /*0086*/ 	.short	(.L_25 - .L_24)
	.align		4
.L_24:
        /*0088*/ 	.word	index@(.nv.constant0.main_kernel0)
        /*008c*/ 	.short	0x0380
        /*008e*/ 	.short	0x0018


	//----- nvinfo : EIATTR_SW_WAR
	.align		4
.L_25:
        /*0090*/ 	.byte	0x04, 0x36
        /*0092*/ 	.short	(.L_27 - .L_26)
.L_26:
        /*0094*/ 	.word	0x00000008
.L_27:


//--------------------- .nv.callgraph             --------------------------
	.section	.nv.callgraph,"",@"SHT_CUDA_CALLGRAPH"
	.align	4
	.sectionentsize	8
	.align		4
        /*0000*/ 	.word	0x00000000
	.align		4
        /*0004*/ 	.word	0xffffffff
	.align		4
        /*0008*/ 	.word	0x00000000
	.align		4
        /*000c*/ 	.word	0xfffffffe
	.align		4
        /*0010*/ 	.word	0x00000000
	.align		4
        /*0014*/ 	.word	0xfffffffd
	.align		4
        /*0018*/ 	.word	0x00000000
	.align		4
        /*001c*/ 	.word	0xfffffffc


//--------------------- .text.main_kernel0        --------------------------
	.section	.text.main_kernel0,"ax",@progbits
	.align	128
        .global         main_kernel0
        .type           main_kernel0,@function
        .size           main_kernel0,(.L_x_4 - main_kernel0)
        .other          main_kernel0,@"STO_CUDA_ENTRY STV_DEFAULT"
main_kernel0:
.text.main_kernel0:
[----:B------:R-:W-:Y:S01]  /*0000*/  LDC R1, c[0x0][0x37c] ;  /* 0x0000df00ff017b82 */ /* 0x000fe20000000800 */
[----:B------:R-:W0:Y:S01]  /*0010*/  S2R R6, SR_TID.X ;  /* 0x0000000000067919 */ /* 0x000e220000002100 */
[----:B------:R-:W-:Y:S01]  /*0020*/  IMAD.MOV.U32 R0, RZ, RZ, RZ ;  /* 0x000000ffff007224 */ /* 0x000fe200078e00ff */
[----:B------:R-:W1:Y:S01]  /*0030*/  LDCU.64 UR6, c[0x0][0x358] ;  /* 0x00006b00ff0677ac */ /* 0x000e620008000a00 */
[----:B------:R-:W2:Y:S01]  /*0040*/  LDCU.64 UR10, c[0x0][0x388] ;  /* 0x00007100ff0a77ac */ /* 0x000ea20008000a00 */
[----:B------:R-:W3:Y:S04]  /*0050*/  LDCU.64 UR8, c[0x0][0x380] ;  /* 0x00007000ff0877ac */ /* 0x000ee80008000a00 */
.L_x_2:
[----:B------:R-:W-:Y:S01]  /*0060*/  BSSY.RECONVERGENT B0, `(.L_x_0) ;  /* 0x000006b000007945 */ /* 0x000fe20003800200 */
[----:B------:R-:W-:Y:S01]  /*0070*/  PLOP3.LUT P0, PT, PT, PT, PT, 0x80, 0x8 ;  /* 0x000000000008781c */ /* 0x000fe20003f0f070 */
[----:B----4-:R-:W-:Y:S02]  /*0080*/  IMAD.MOV.U32 R3, RZ, RZ, RZ ;  /* 0x000000ffff037224 */ /* 0x010fe400078e00ff */
[----:B------:R-:W-:-:S10]  /*0090*/  IMAD.MOV.U32 R32, RZ, RZ, RZ ;  /* 0x000000ffff207224 */ /* 0x000fd400078e00ff */
.L_x_1:
[----:B------:R-:W4:Y:S01]  /*00a0*/  S2R R31, SR_CTAID.X ;  /* 0x00000000001f7919 */ /* 0x000f220000002500 */
[----:B0-----:R-:W-:Y:S02]  /*00b0*/  IMAD R2, R6, 0x3, RZ ;  /* 0x0000000306027824 */ /* 0x001fe400078e02ff */
[----:B------:R-:W-:Y:S01]  /*00c0*/  IMAD R34, R3, 0x2, R6 ;  /* 0x0000000203227824 */ /* 0x000fe200078e0206 */
[----:B------:R-:W4:Y:S03]  /*00d0*/  S2R R4, SR_TID.Z ;  /* 0x0000000000047919 */ /* 0x000f260000002300 */
[----:B------:R-:W-:Y:S01]  /*00e0*/  IMAD R34, R34, 0xc, RZ ;  /* 0x0000000c22227824 */ /* 0x000fe200078e02ff */
[----:B------:R-:W0:Y:S01]  /*00f0*/  S2R R30, SR_TID.Y ;  /* 0x00000000001e7919 */ /* 0x000e220000002200 */
[----:B----4-:R-:W-:Y:S01]  /*0100*/  IMAD R5, R31, 0x8, R4 ;  /* 0x000000081f057824 */ /* 0x010fe200078e0204 */
[----:B------:R-:W-:-:S03]  /*0110*/  SHF.R.U32.HI R4, RZ, 0x1, R2 ;  /* 0x00000001ff047819 */ /* 0x000fc60000011602 */
[----:B0-----:R-:W-:Y:S02]  /*0120*/  IMAD R5, R5, 0x30, R30 ;  /* 0x0000003005057824 */ /* 0x001fe400078e021e */
[----:B------:R-:W-:Y:S02]  /*0130*/  IMAD R4, R3, 0x3, R4 ;  /* 0x0000000303047824 */ /* 0x000fe400078e0204 */
[----:B------:R-:W-:-:S03]  /*0140*/  IMAD.SHL.U32 R5, R5, 0x20, RZ ;  /* 0x0000002005057824 */ /* 0x000fc600078e00ff */
[----:B------:R-:W-:Y:S01]  /*0150*/  ISETP.GT.U32.AND P3, PT, R4, 0x3, PT ;  /* 0x000000030400780c */ /* 0x000fe20003f64070 */
[C---:B------:R-:W-:Y:S02]  /*0160*/  VIADD R4, R2.reuse, 0x2 ;  /* 0x0000000202047836 */ /* 0x040fe40000000000 */
[----:B------:R-:W-:Y:S02]  /*0170*/  VIADD R2, R2, 0x1 ;  /* 0x0000000102027836 */ /* 0x000fe40000000000 */
[----:B------:R-:W-:Y:S01]  /*0180*/  IMAD R5, R6, 0xc, R5 ;  /* 0x0000000c06057824 */ /* 0x000fe200078e0205 */
[----:B------:R-:W-:Y:S02]  /*0190*/  SHF.R.U32.HI R36, RZ, 0x1, R4 ;  /* 0x00000001ff247819 */ /* 0x000fe40000011604 */
[----:B------:R-:W-:Y:S01]  /*01a0*/  SHF.R.U32.HI R35, RZ, 0x1, R2 ;  /* 0x00000001ff237819 */ /* 0x000fe20000011602 */
[----:B------:R-:W-:Y:S02]  /*01b0*/  IMAD R2, R0, 0x200, R5 ;  /* 0x0000020000027824 */ /* 0x000fe400078e0205 */
[----:B------:R-:W-:-:S02]  /*01c0*/  IMAD R5, R3, 0x3, R36 ;  /* 0x0000000303057824 */ /* 0x000fc400078e0224 */
[C---:B------:R-:W-:Y:S02]  /*01d0*/  IMAD R4, R3.reuse, 0x3, R35 ;  /* 0x0000000303047824 */ /* 0x040fe400078e0223 */
[----:B------:R-:W-:Y:S01]  /*01e0*/  IMAD R3, R3, 0x18, R2 ;  /* 0x0000001803037824 */ /* 0x000fe200078e0202 */
[----:B--2---:R-:W-:Y:S02]  /*01f0*/  IADD3 R2, P2, PT, R34, UR10, RZ ;  /* 0x0000000a22027c10 */ /* 0x004fe4000ff5e0ff */
[----:B------:R-:W-:Y:S02]  /*0200*/  ISETP.GT.U32.AND P4, PT, R4, 0x3, PT ;  /* 0x000000030400780c */ /* 0x000fe40003f84070 */
[----:B---3--:R-:W-:Y:S01]  /*0210*/  IADD3 R4, P1, PT, R3, UR8, RZ ;  /* 0x0000000803047c10 */ /* 0x008fe2000ff3e0ff */
[----:B------:R-:W-:Y:S01]  /*0220*/  IMAD.X R3, RZ, RZ, UR11, P2 ;  /* 0x0000000bff037e24 */ /* 0x000fe200090e06ff */
[----:B------:R-:W-:-:S03]  /*0230*/  ISETP.GT.U32.AND P5, PT, R5, 0x3, PT ;  /* 0x000000030500780c */ /* 0x000fc60003fa4070 */
[----:B------:R-:W-:Y:S01]  /*0240*/  IMAD.X R5, RZ, RZ, UR9, P1 ;  /* 0x00000009ff057e24 */ /* 0x000fe200088e06ff */
[----:B-1----:R-:W2:Y:S04]  /*0250*/  @!P3 LDG.E.U8.CONSTANT R33, desc[UR6][R2.64] ;  /* 0x000000060221b981 */ /* 0x002ea8000c1e9100 */
[----:B------:R-:W3:Y:S04]  /*0260*/  @!P3 LDG.E.U8.CONSTANT R7, desc[UR6][R4.64] ;  /* 0x000000060407b981 */ /* 0x000ee8000c1e9100 */
[----:B------:R-:W4:Y:S04]  /*0270*/  @!P3 LDG.E.U8.CONSTANT R8, desc[UR6][R2.64+0x1] ;  /* 0x000001060208b981 */ /* 0x000f28000c1e9100 */
[----:B------:R-:W5:Y:S04]  /*0280*/  @!P3 LDG.E.U8.CONSTANT R9, desc[UR6][R4.64+0x1] ;  /* 0x000001060409b981 */ /* 0x000f68000c1e9100 */
        /* <DEDUP_REMOVED lines=18> */
[----:B------:R4:W5:Y:S04]  /*03b0*/  @!P5 LDG.E.U8.CONSTANT R28, desc[UR6][R2.64+0xb] ;  /* 0x00000b06021cd981 */ /* 0x000968000c1e9100 */
[----:B------:R-:W5:Y:S01]  /*03c0*/  @!P5 LDG.E.U8.CONSTANT R29, desc[UR6][R4.64+0xb] ;  /* 0x00000b06041dd981 */ /* 0x000f62000c1e9100 */
[----:B------:R-:W-:-:S02]  /*03d0*/  ISETP.GE.U32.AND P1, PT, R34, 0x20, PT ;  /* 0x000000202200780c */ /* 0x000fc40003f26070 */
[----:B------:R-:W-:Y:S02]  /*03e0*/  ISETP.GE.U32.AND P2, PT, R34, 0x1f, PT ;  /* 0x0000001f2200780c */ /* 0x000fe40003f46070 */
[----:B--2---:R-:W-:Y:S02]  /*03f0*/  PRMT R36, R33, 0x8880, RZ ;  /* 0x0000888021247816 */ /* 0x004fe400000000ff */
[----:B---3--:R-:W-:Y:S02]  /*0400*/  PRMT R35, R7, 0x8880, RZ ;  /* 0x0000888007237816 */ /* 0x008fe400000000ff */
[----:B----4-:R-:W-:-:S05]  /*0410*/  PRMT R2, R8, 0x8880, RZ ;  /* 0x0000888008027816 */ /* 0x010fca00000000ff */
[----:B------:R-:W-:Y:S01]  /*0420*/  @!P1 IMAD R32, R35, R36, R32 ;  /* 0x0000002423209224 */ /* 0x000fe200078e0220 */
[----:B------:R-:W-:Y:S02]  /*0430*/  ISETP.GE.U32.AND P1, PT, R34, 0x1e, PT ;  /* 0x0000001e2200780c */ /* 0x000fe40003f26070 */
[----:B-----5:R-:W-:-:S05]  /*0440*/  PRMT R3, R9, 0x8880, RZ ;  /* 0x0000888009037816 */ /* 0x020fca00000000ff */
[----:B------:R-:W-:Y:S01]  /*0450*/  @!P2 IMAD R32, R3, R2, R32 ;  /* 0x000000020320a224 */ /* 0x000fe200078e0220 */
[----:B------:R-:W-:Y:S02]  /*0460*/  PRMT R2, R10, 0x8880, RZ ;  /* 0x000088800a027816 */ /* 0x000fe400000000ff */
[----:B------:R-:W-:Y:S02]  /*0470*/  PRMT R3, R11, 0x8880, RZ ;  /* 0x000088800b037816 */ /* 0x000fe400000000ff */
[----:B------:R-:W-:-:S03]  /*0480*/  ISETP.GE.U32.AND P2, PT, R34, 0x1d, PT ;  /* 0x0000001d2200780c */ /* 0x000fc60003f46070 */
[----:B------:R-:W-:Y:S01]  /*0490*/  @!P1 IMAD R32, R3, R2, R32 ;  /* 0x0000000203209224 */ /* 0x000fe200078e0220 */
[----:B------:R-:W-:Y:S02]  /*04a0*/  ISETP.GE.U32.AND P1, PT, R34, 0x1c, PT ;  /* 0x0000001c2200780c */ /* 0x000fe40003f26070 */
[----:B------:R-:W-:Y:S02]  /*04b0*/  PRMT R2, R12, 0x8880, RZ ;  /* 0x000088800c027816 */ /* 0x000fe400000000ff */
[----:B------:R-:W-:-:S05]  /*04c0*/  PRMT R3, R13, 0x8880, RZ ;  /* 0x000088800d037816 */ /* 0x000fca00000000ff */
        /* <DEDUP_REMOVED lines=29> */
[----:B------:R-:W-:Y:S02]  /*06a0*/  PLOP3.LUT P1, PT, P0, PT, PT, 0x80, 0x8 ;  /* 0x000000000008781c */ /* 0x000fe4000072f070 */
[----:B------:R-:W-:Y:S02]  /*06b0*/  PRMT R2, R28, 0x8880, RZ ;  /* 0x000088801c027816 */ /* 0x000fe400000000ff */
[----:B------:R-:W-:Y:S02]  /*06c0*/  PRMT R3, R29, 0x8880, RZ ;  /* 0x000088801d037816 */ /* 0x000fe400000000ff */
[----:B------:R-:W-:-:S03]  /*06d0*/  PLOP3.LUT P0, PT, PT, PT, PT, 0x8, 0x80 ;  /* 0x000000000080781c */ /* 0x000fc60003f0e170 */
[----:B------:R-:W-:Y:S02]  /*06e0*/  @!P2 IMAD R32, R3, R2, R32 ;  /* 0x000000020320a224 */ /* 0x000fe400078e0220 */
[----:B------:R-:W-:Y:S02]  /*06f0*/  IMAD.MOV.U32 R3, RZ, RZ, 0x1 ;  /* 0x00000001ff037424 */ /* 0x000fe400078e00ff */
[----:B------:R-:W-:Y:S06]  /*0700*/  @P1 BRA `(.L_x_1) ;  /* 0xfffffff800641947 */ /* 0x000fec000383ffff */
[----:B------:R-:W-:Y:S05]  /*0710*/  BSYNC.RECONVERGENT B0 ;  /* 0x0000000000007941 */ /* 0x000fea0003800200 */
.L_x_0:
[----:B------:R-:W0:Y:S01]  /*0720*/  S2R R5, SR_TID.Z ;  /* 0x0000000000057919 */ /* 0x000e220000002300 */
[----:B------:R-:W-:Y:S01]  /*0730*/  IMAD.MOV.U32 R3, RZ, RZ, 0x3 ;  /* 0x00000003ff037424 */ /* 0x000fe200078e00ff */
[----:B------:R-:W-:Y:S01]  /*0740*/  VOTEU.ANY UR4, UPT, PT ;  /* 0x0000000000047886 */ /* 0x000fe200038e0100 */
[C-C-:B0-----:R-:W-:Y:S02]  /*0750*/  IMAD R4, R5.reuse, 0x10, R30.reuse ;  /* 0x0000001005047824 */ /* 0x141fe400078e021e */
[----:B------:R-:W-:Y:S02]  /*0760*/  IMAD R30, R5, 0x30, R30 ;  /* 0x00000030051e7824 */ /* 0x000fe400078e021e */
[----:B------:R-:W-:Y:S02]  /*0770*/  IMAD.SHL.U32 R4, R4, 0x2, RZ ;  /* 0x0000000204047824 */ /* 0x000fe400078e00ff */
[----:B------:R-:W-:-:S03]  /*0780*/  IMAD R31, R31, 0x180, R30 ;  /* 0x000001801f1f7824 */ /* 0x000fc600078e021e */
[----:B------:R-:W-:Y:S01]  /*0790*/  SHF.L.U32 R2, R3, R4, RZ ;  /* 0x0000000403027219 */ /* 0x000fe200000006ff */
[C---:B------:R-:W-:Y:S02]  /*07a0*/  IMAD R31, R0.reuse, 0x10, R31 ;  /* 0x00000010001f7824 */ /* 0x040fe400078e021f */
[----:B------:R-:W-:Y:S01]  /*07b0*/  VIADD R0, R0, 0x1 ;  /* 0x0000000100007836 */ /* 0x000fe20000000000 */
[----:B------:R-:W-:-:S04]  /*07c0*/  LOP3.LUT R35, R2, UR4, RZ, 0xc0, !PT ;  /* 0x0000000402237c12 */ /* 0x000fc8000f8ec0ff */
[----:B------:R-:W-:Y:S05]  /*07d0*/  WARPSYNC R35 ;  /* 0x0000000023007348 */ /* 0x000fea0003800000 */
[----:B------:R-:W0:Y:S03]  /*07e0*/  SHFL.DOWN PT, R3, R32, 0x1, 0x1f ;  /* 0x08201f0020037f89 */ /* 0x000e2600000e0000 */
[----:B------:R-:W-:Y:S05]  /*07f0*/  WARPSYNC R35 ;  /* 0x0000000023007348 */ /* 0x000fea0003800000 */
[----:B------:R-:W-:Y:S01]  /*0800*/  ISETP.NE.AND P0, PT, R0, 0x3, PT ;  /* 0x000000030000780c */ /* 0x000fe20003f05270 */
[----:B0-----:R-:W-:-:S02]  /*0810*/  IMAD.IADD R34, R32, 0x1, R3 ;  /* 0x0000000120227824 */ /* 0x001fc400078e0203 */
[----:B------:R-:W0:Y:S03]  /*0820*/  LDC.64 R2, c[0x0][0x390] ;  /* 0x0000e400ff027b82 */ /* 0x000e260000000a00 */
[----:B------:R-:W1:Y:S01]  /*0830*/  SHFL.IDX PT, R37, R34, R4, 0x1f ;  /* 0x00001f0422257589 */ /* 0x000e6200000e0000 */
[----:B0-----:R-:W-:-:S05]  /*0840*/  IMAD.WIDE.U32 R2, R31, 0x4, R2 ;  /* 0x000000041f027825 */ /* 0x001fca00078e0002 */
[----:B-1----:R4:W-:Y:S01]  /*0850*/  STG.E desc[UR6][R2.64], R37 ;  /* 0x0000002502007986 */ /* 0x0029e2000c101906 */
[----:B------:R-:W-:Y:S05]  /*0860*/  @P0 BRA `(.L_x_2) ;  /* 0xfffffff400fc0947 */ /* 0x000fea000383ffff */
[----:B------:R-:W-:Y:S05]  /*0870*/  EXIT ;  /* 0x000000000000794d */ /* 0x000fea0003800000 */
.L_x_3:
[----:B------:R-:W-:-:S00]  /*0880*/  BRA `(.L_x_3) ;  /* 0xfffffffc00fc7947 */ /* 0x000fc0000383ffff */
[----:B------:R-:W-:-:S00]  /*0890*/  NOP ;  /* 0x0000000000007918 */ /* 0x000fc00000000000 */
        /* <DEDUP_REMOVED lines=14> */
.L_x_4:


//--------------------- .nv.shared.reserved.0     --------------------------
	.section	.nv.shared.reserved.0,"aw",@nobits
	.weak		__nv_reservedSMEM_offset_0_alias
	.size		__nv_reservedSMEM_offset_0_alias, 0, 64
	.other		__nv_reservedSMEM_offset_0_alias,@"STO_CUDA_RESERVED_SHARED STV_DEFAULT"
__nv_reservedSMEM_offset_0_alias:
	.zero		0
	.zero		64


//--------------------- .nv.constant0.main_kernel0 --------------------------
	.section	.nv.constant0.main_kernel0,"a",@progbits
	.sectionflags	@""
	.align	4
.nv.constant0.main_kernel0:
	.zero		920


//--------------------- SYMBOLS --------------------------

	.type		.nv.reservedSmem.offset0,@object
	.size		.nv.reservedSmem.offset0,0x4
